//
// Generated by NVIDIA NVVM Compiler
//
// Compiler Build ID: CL-36424714
// Cuda compilation tools, release 13.0, V13.0.88
// Based on NVVM 20.0.0
//

.version 9.0
.target sm_100
.address_size 64

	// .globl	_Z9cuda_swapPi

.visible .entry _Z9cuda_swapPi(
	.param .u64 .ptr .align 1 _Z9cuda_swapPi_param_0
)
{
	.reg .pred 	%p<18>;
	.reg .b32 	%r<40>;
	.reg .b64 	%rd<9>;

	ld.param.u64 	%rd4, [_Z9cuda_swapPi_param_0];
	cvta.to.global.u64 	%rd5, %rd4;
	mov.u32 	%r1, %tid.x;
	mul.wide.u32 	%rd6, %r1, 4;
	add.s64 	%rd1, %rd5, %rd6;
	xor.b32  	%r2, %r1, 2;
	xor.b64  	%rd7, %rd6, 8;
	add.s64 	%rd2, %rd5, %rd7;
	xor.b32  	%r3, %r1, 1;
	xor.b64  	%rd8, %rd6, 4;
	add.s64 	%rd3, %rd5, %rd8;
	mov.b32 	%r39, 0;
$L__BB0_1:
	setp.le.u32 	%p1, %r2, %r1;
	@%p1 bra 	$L__BB0_3;
	ld.global.u32 	%r7, [%rd1];
	ld.global.u32 	%r8, [%rd2];
	st.global.u32 	[%rd1], %r8;
	st.global.u32 	[%rd2], %r7;
$L__BB0_3:
	setp.le.u32 	%p2, %r3, %r1;
	@%p2 bra 	$L__BB0_5;
	ld.global.u32 	%r9, [%rd1];
	ld.global.u32 	%r10, [%rd3];
	st.global.u32 	[%rd1], %r10;
	st.global.u32 	[%rd3], %r9;
$L__BB0_5:
	setp.le.u32 	%p3, %r2, %r1;
	@%p3 bra 	$L__BB0_7;
	ld.global.u32 	%r11, [%rd1];
	ld.global.u32 	%r12, [%rd2];
	st.global.u32 	[%rd1], %r12;
	st.global.u32 	[%rd2], %r11;
$L__BB0_7:
	setp.le.u32 	%p4, %r3, %r1;
	@%p4 bra 	$L__BB0_9;
	ld.global.u32 	%r13, [%rd1];
	ld.global.u32 	%r14, [%rd3];
	st.global.u32 	[%rd1], %r14;
	st.global.u32 	[%rd3], %r13;
$L__BB0_9:
	setp.le.u32 	%p5, %r2, %r1;
	@%p5 bra 	$L__BB0_11;
	ld.global.u32 	%r15, [%rd1];
	ld.global.u32 	%r16, [%rd2];
	st.global.u32 	[%rd1], %r16;
	st.global.u32 	[%rd2], %r15;
$L__BB0_11:
	setp.le.u32 	%p6, %r3, %r1;
	@%p6 bra 	$L__BB0_13;
	ld.global.u32 	%r17, [%rd1];
	ld.global.u32 	%r18, [%rd3];
	st.global.u32 	[%rd1], %r18;
	st.global.u32 	[%rd3], %r17;
$L__BB0_13:
	setp.le.u32 	%p7, %r2, %r1;
	@%p7 bra 	$L__BB0_15;
	ld.global.u32 	%r19, [%rd1];
	ld.global.u32 	%r20, [%rd2];
	st.global.u32 	[%rd1], %r20;
	st.global.u32 	[%rd2], %r19;
$L__BB0_15:
	setp.le.u32 	%p8, %r3, %r1;
	@%p8 bra 	$L__BB0_17;
	ld.global.u32 	%r21, [%rd1];
	ld.global.u32 	%r22, [%rd3];
	st.global.u32 	[%rd1], %r22;
	st.global.u32 	[%rd3], %r21;
$L__BB0_17:
	setp.le.u32 	%p9, %r2, %r1;
	@%p9 bra 	$L__BB0_19;
	ld.global.u32 	%r23, [%rd1];
	ld.global.u32 	%r24, [%rd2];
	st.global.u32 	[%rd1], %r24;
	st.global.u32 	[%rd2], %r23;
$L__BB0_19:
	setp.le.u32 	%p10, %r3, %r1;
	@%p10 bra 	$L__BB0_21;
	ld.global.u32 	%r25, [%rd1];
	ld.global.u32 	%r26, [%rd3];
	st.global.u32 	[%rd1], %r26;
	st.global.u32 	[%rd3], %r25;
$L__BB0_21:
	setp.le.u32 	%p11, %r2, %r1;
	@%p11 bra 	$L__BB0_23;
	ld.global.u32 	%r27, [%rd1];
	ld.global.u32 	%r28, [%rd2];
	st.global.u32 	[%rd1], %r28;
	st.global.u32 	[%rd2], %r27;
$L__BB0_23:
	setp.le.u32 	%p12, %r3, %r1;
	@%p12 bra 	$L__BB0_25;
	ld.global.u32 	%r29, [%rd1];
	ld.global.u32 	%r30, [%rd3];
	st.global.u32 	[%rd1], %r30;
	st.global.u32 	[%rd3], %r29;
$L__BB0_25:
	setp.le.u32 	%p13, %r2, %r1;
	@%p13 bra 	$L__BB0_27;
	ld.global.u32 	%r31, [%rd1];
	ld.global.u32 	%r32, [%rd2];
	st.global.u32 	[%rd1], %r32;
	st.global.u32 	[%rd2], %r31;
$L__BB0_27:
	setp.le.u32 	%p14, %r3, %r1;
	@%p14 bra 	$L__BB0_29;
	ld.global.u32 	%r33, [%rd1];
	ld.global.u32 	%r34, [%rd3];
	st.global.u32 	[%rd1], %r34;
	st.global.u32 	[%rd3], %r33;
$L__BB0_29:
	setp.le.u32 	%p15, %r2, %r1;
	@%p15 bra 	$L__BB0_31;
	ld.global.u32 	%r35, [%rd1];
	ld.global.u32 	%r36, [%rd2];
	st.global.u32 	[%rd1], %r36;
	st.global.u32 	[%rd2], %r35;
$L__BB0_31:
	setp.le.u32 	%p16, %r3, %r1;
	@%p16 bra 	$L__BB0_33;
	ld.global.u32 	%r37, [%rd1];
	ld.global.u32 	%r38, [%rd3];
	st.global.u32 	[%rd1], %r38;
	st.global.u32 	[%rd3], %r37;
$L__BB0_33:
	add.s32 	%r39, %r39, 8;
	setp.ne.s32 	%p17, %r39, 200000;
	@%p17 bra 	$L__BB0_1;
	ret;

}


// ===== COMPILED SASS (sm_100) =====

	.target	sm_100

	.elftype	@"ET_EXEC"


//--------------------- .note.nv.tkinfo           --------------------------
	.section	.note.nv.tkinfo,"",@"SHT_NOTE"
	.sectionflags	@"SHF_NOTE_NV_TKINFO"
	.tkinfo
        /*0018*/ 	.word	0x00000002
        /*0030*/ 	.string	""
        /*0030*/ 	.string	"ptxas"
        /*0030*/ 	.string	"Cuda compilation tools, release 13.0, V13.0.88"
        /*0030*/ 	.string	"Build cuda_13.0.r13.0/compiler.36424714_0"
        /*0030*/ 	.string	"-arch sm_100 -m 64 "



//--------------------- .note.nv.cuinfo           --------------------------
	.section	.note.nv.cuinfo,"",@"SHT_NOTE"
	.sectionflags	@"SHF_NOTE_NV_CUINFO"
        /*0018*/ 	.short	0x0002
        /*001a*/ 	.short	0x0064
        /*001c*/ 	.short	0x0082
	.zero		2


//--------------------- .nv.info                  --------------------------
	.section	.nv.info,"",@"SHT_CUDA_INFO"
	.align	4


	//----- nvinfo : EIATTR_REGCOUNT
	.align		4
        /*0000*/ 	.byte	0x04, 0x2f
        /*0002*/ 	.short	(.L_1 - .L_0)
	.align		4
.L_0:
        /*0004*/ 	.word	index@(_Z9cuda_swapPi)
        /*0008*/ 	.word	0x00000016


	//----- nvinfo : EIATTR_FRAME_SIZE
	.align		4
.L_1:
        /*000c*/ 	.byte	0x04, 0x11
        /*000e*/ 	.short	(.L_3 - .L_2)
	.align		4
.L_2:
        /*0010*/ 	.word	index@(_Z9cuda_swapPi)
        /*0014*/ 	.word	0x00000000


	//----- nvinfo : EIATTR_MIN_STACK_SIZE
	.align		4
.L_3:
        /*0018*/ 	.byte	0x04, 0x12
        /*001a*/ 	.short	(.L_5 - .L_4)
	.align		4
.L_4:
        /*001c*/ 	.word	index@(_Z9cuda_swapPi)
        /*0020*/ 	.word	0x00000000
.L_5:


//--------------------- .nv.compat                --------------------------
	.section	.nv.compat,"",@"SHT_CUDA_COMPAT_INFO"
	.align	4
        /*0000*/ 	.byte	0x02, 0x09, 0x00, 0x00, 0x02, 0x02, 0x01, 0x00, 0x02, 0x05, 0x05, 0x00, 0x03, 0x07, 0x01, 0x01
        /*0010*/ 	.byte	0x02, 0x03, 0x00, 0x00, 0x02, 0x06, 0x01, 0x00, 0x04, 0x0b, 0x08, 0x00, 0x09, 0x00, 0x00, 0x00
        /*0020*/ 	.byte	0x00, 0x00, 0x00, 0x00


//--------------------- .nv.info._Z9cuda_swapPi   --------------------------
	.section	.nv.info._Z9cuda_swapPi,"",@"SHT_CUDA_INFO"
	.sectionflags	@""
	.align	4


	//----- nvinfo : EIATTR_CUDA_API_VERSION
	.align		4
        /*0000*/ 	.byte	0x04, 0x37
        /*0002*/ 	.short	(.L_7 - .L_6)
.L_6:
        /*0004*/ 	.word	0x00000082


	//----- nvinfo : EIATTR_KPARAM_INFO
	.align		4
.L_7:
        /*0008*/ 	.byte	0x04, 0x17
        /*000a*/ 	.short	(.L_9 - .L_8)
.L_8:
        /*000c*/ 	.word	0x00000000
        /*0010*/ 	.short	0x0000
        /*0012*/ 	.short	0x0000
        /*0014*/ 	.byte	0x00, 0xf5, 0x21, 0x00


	//----- nvinfo : EIATTR_SPARSE_MMA_MASK
	.align		4
.L_9:
        /*0018*/ 	.byte	0x03, 0x50
        /*001a*/ 	.short	0x0000


	//----- nvinfo : EIATTR_MAXREG_COUNT
	.align		4
        /*001c*/ 	.byte	0x03, 0x1b
        /*001e*/ 	.short	0x00ff


	//----- nvinfo : EIATTR_MERCURY_ISA_VERSION
	.align		4
        /*0020*/ 	.byte	0x03, 0x5f
        /*0022*/ 	.short	0x0101


	//----- nvinfo : EIATTR_VRC_CTA_INIT_COUNT
	.align		4
        /*0024*/ 	.byte	0x02, 0x4a
	.zero		1
	.zero		1


	//----- nvinfo : EIATTR_EXIT_INSTR_OFFSETS
	.align		4
        /*0028*/ 	.byte	0x04, 0x1c
        /*002a*/ 	.short	(.L_11 - .L_10)


	//   ....[0]....
.L_10:
        /*002c*/ 	.word	0x00000800


	//----- nvinfo : EIATTR_CRS_STACK_SIZE
	.align		4
.L_11:
        /*0030*/ 	.byte	0x04, 0x1e
        /*0032*/ 	.short	(.L_13 - .L_12)
.L_12:
        /*0034*/ 	.word	0x00000000


	//----- nvinfo : EIATTR_CBANK_PARAM_SIZE
	.align		4
.L_13:
        /*0038*/ 	.byte	0x03, 0x19
        /*003a*/ 	.short	0x0008


	//----- nvinfo : EIATTR_PARAM_CBANK
	.align		4
        /*003c*/ 	.byte	0x04, 0x0a
        /*003e*/ 	.short	(.L_15 - .L_14)
	.align		4
.L_14:
        /*0040*/ 	.word	index@(.nv.constant0._Z9cuda_swapPi)
        /*0044*/ 	.short	0x0380
        /*0046*/ 	.short	0x0008


	//----- nvinfo : EIATTR_SW_WAR
	.align		4
.L_15:
        /*0048*/ 	.byte	0x04, 0x36
        /*004a*/ 	.short	(.L_17 - .L_16)
.L_16:
        /*004c*/ 	.word	0x00000008
.L_17:


//--------------------- .nv.callgraph             --------------------------
	.section	.nv.callgraph,"",@"SHT_CUDA_CALLGRAPH"
	.align	4
	.sectionentsize	8
	.align		4
        /*0000*/ 	.word	0x00000000
	.align		4
        /*0004*/ 	.word	0xffffffff
	.align		4
        /*0008*/ 	.word	0x00000000
	.align		4
        /*000c*/ 	.word	0xfffffffe
	.align		4
        /*0010*/ 	.word	0x00000000
	.align		4
        /*0014*/ 	.word	0xfffffffd
	.align		4
        /*0018*/ 	.word	0x00000000
	.align		4
        /*001c*/ 	.word	0xfffffffc


//--------------------- .text._Z9cuda_swapPi      --------------------------
	.section	.text._Z9cuda_swapPi,"ax",@progbits
	.align	128
        .global         _Z9cuda_swapPi
        .type           _Z9cuda_swapPi,@function
        .size           _Z9cuda_swapPi,(.L_x_30 - _Z9cuda_swapPi)
        .other          _Z9cuda_swapPi,@"STO_CUDA_ENTRY STV_DEFAULT"
_Z9cuda_swapPi:
.text._Z9cuda_swapPi:
[----:B------:R-:W-:Y:S01]  /*0000*/  LDC R1, c[0x0][0x37c] ;  /* 0x0000df00ff017b82 */ /* 0x000fe20000000800 */
[----:B------:R-:W0:Y:S01]  /*0010*/  S2R R0, SR_TID.X ;  /* 0x0000000000007919 */ /* 0x000e220000002100 */
[----:B------:R-:W1:Y:S01]  /*0020*/  LDCU.64 UR4, c[0x0][0x380] ;  /* 0x00007000ff0477ac */ /* 0x000e620008000a00 */
[----:B------:R-:W2:Y:S01]  /*0030*/  LDCU.64 UR6, c[0x0][0x358] ;  /* 0x00006b00ff0677ac */ /* 0x000ea20008000a00 */
[C---:B0-----:R-:W-:Y:S01]  /*0040*/  IMAD.WIDE.U32 R10, R0.reuse, 0x4, RZ ;  /* 0x00000004000a7825 */ /* 0x041fe200078e00ff */
[----:B------:R-:W-:Y:S02]  /*0050*/  LOP3.LUT R9, R0, 0x2, RZ, 0x3c, !PT ;  /* 0x0000000200097812 */ /* 0x000fe400078e3cff */
[C---:B------:R-:W-:Y:S02]  /*0060*/  LOP3.LUT R4, R10.reuse, 0x8, RZ, 0x3c, !PT ;  /* 0x000000080a047812 */ /* 0x040fe400078e3cff */
[C---:B------:R-:W-:Y:S02]  /*0070*/  LOP3.LUT R6, R10.reuse, 0x4, RZ, 0x3c, !PT ;  /* 0x000000040a067812 */ /* 0x040fe400078e3cff */
[----:B-1----:R-:W-:-:S02]  /*0080*/  IADD3 R2, P1, PT, R10, UR4, RZ ;  /* 0x000000040a027c10 */ /* 0x002fc4000ff3e0ff */
[----:B------:R-:W-:Y:S02]  /*0090*/  IADD3 R4, P2, PT, R4, UR4, RZ ;  /* 0x0000000404047c10 */ /* 0x000fe4000ff5e0ff */
[----:B------:R-:W-:Y:S01]  /*00a0*/  IADD3 R6, P3, PT, R6, UR4, RZ ;  /* 0x0000000406067c10 */ /* 0x000fe2000ff7e0ff */
[----:B------:R-:W-:Y:S01]  /*00b0*/  UMOV UR4, URZ ;  /* 0x000000ff00047c82 */ /* 0x000fe20008000000 */
[C---:B------:R-:W-:Y:S02]  /*00c0*/  IADD3.X R3, PT, PT, R11.reuse, UR5, RZ, P1, !PT ;  /* 0x000000050b037c10 */ /* 0x040fe40008ffe4ff */
[C---:B------:R-:W-:Y:S02]  /*00d0*/  IADD3.X R5, PT, PT, R11.reuse, UR5, RZ, P2, !PT ;  /* 0x000000050b057c10 */ /* 0x040fe400097fe4ff */
[----:B------:R-:W-:Y:S02]  /*00e0*/  IADD3.X R7, PT, PT, R11, UR5, RZ, P3, !PT ;  /* 0x000000050b077c10 */ /* 0x000fe40009ffe4ff */
[----:B------:R-:W-:-:S02]  /*00f0*/  ISETP.GT.U32.AND P0, PT, R9, R0, PT ;  /* 0x000000000900720c */ /* 0x000fc40003f04070 */
[----:B--2---:R-:W-:-:S11]  /*0100*/  LOP3.LUT R11, R0, 0x1, RZ, 0x3c, !PT ;  /* 0x00000001000b7812 */ /* 0x004fd600078e3cff */
.L_x_28:
[----:B012-4-:R-:W2:Y:S04]  /*0110*/  @P0 LDG.E R15, desc[UR6][R4.64] ;  /* 0x00000006040f0981 */ /* 0x017ea8000c1e1900 */
[----:B------:R-:W3:Y:S01]  /*0120*/  @P0 LDG.E R13, desc[UR6][R2.64] ;  /* 0x00000006020d0981 */ /* 0x000ee2000c1e1900 */
[----:B------:R-:W-:-:S03]  /*0130*/  ISETP.GT.U32.AND P1, PT, R11, R0, PT ;  /* 0x000000000b00720c */ /* 0x000fc60003f24070 */
[----:B--2---:R0:W-:Y:S04]  /*0140*/  @P0 STG.E desc[UR6][R2.64], R15 ;  /* 0x0000000f02000986 */ /* 0x0041e8000c101906 */
[----:B---3--:R0:W-:Y:S06]  /*0150*/  @P0 STG.E desc[UR6][R4.64], R13 ;  /* 0x0000000d04000986 */ /* 0x0081ec000c101906 */
[----:B------:R-:W2:Y:S04]  /*0160*/  @P1 LDG.E R19, desc[UR6][R6.64] ;  /* 0x0000000606131981 */ /* 0x000ea8000c1e1900 */
[----:B------:R-:W3:Y:S01]  /*0170*/  @P1 LDG.E R17, desc[UR6][R2.64] ;  /* 0x0000000602111981 */ /* 0x000ee2000c1e1900 */
[----:B------:R-:W-:Y:S01]  /*0180*/  ISETP.GT.U32.AND P0, PT, R9, R0, PT ;  /* 0x000000000900720c */ /* 0x000fe20003f04070 */
[----:B------:R-:W-:Y:S01]  /*0190*/  UIADD3 UR4, UPT, UPT, UR4, 0x8, URZ ;  /* 0x0000000804047890 */ /* 0x000fe2000fffe0ff */
[----:B------:R-:W-:Y:S03]  /*01a0*/  BSSY.RECONVERGENT B0, `(.L_x_0) ;  /* 0x0000009000007945 */ /* 0x000fe60003800200 */
[----:B------:R-:W-:Y:S01]  /*01b0*/  UISETP.NE.AND UP0, UPT, UR4, 0x30d40, UPT ;  /* 0x00030d400400788c */ /* 0x000fe2000bf05270 */
[----:B--2---:R0:W-:Y:S04]  /*01c0*/  @P1 STG.E desc[UR6][R2.64], R19 ;  /* 0x0000001302001986 */ /* 0x0041e8000c101906 */
[----:B---3--:R0:W-:Y:S03]  /*01d0*/  @P1 STG.E desc[UR6][R6.64], R17 ;  /* 0x0000001106001986 */ /* 0x0081e6000c101906 */
[----:B------:R-:W-:Y:S05]  /*01e0*/  @!P0 BRA `(.L_x_1) ;  /* 0x0000000000108947 */ /* 0x000fea0003800000 */
[----:B0-----:R-:W2:Y:S04]  /*01f0*/  LDG.E R15, desc[UR6][R4.64] ;  /* 0x00000006040f7981 */ /* 0x001ea8000c1e1900 */
[----:B------:R-:W3:Y:S04]  /*0200*/  LDG.E R13, desc[UR6][R2.64] ;  /* 0x00000006020d7981 */ /* 0x000ee8000c1e1900 */
[----:B--2---:R1:W-:Y:S04]  /*0210*/  STG.E desc[UR6][R2.64], R15 ;  /* 0x0000000f02007986 */ /* 0x0043e8000c101906 */
[----:B---3--:R1:W-:Y:S02]  /*0220*/  STG.E desc[UR6][R4.64], R13 ;  /* 0x0000000d04007986 */ /* 0x0083e4000c101906 */
.L_x_1:
[----:B------:R-:W-:Y:S05]  /*0230*/  BSYNC.RECONVERGENT B0 ;  /* 0x0000000000007941 */ /* 0x000fea0003800200 */
.L_x_0:
[----:B------:R-:W-:Y:S04]  /*0240*/  BSSY.RECONVERGENT B0, `(.L_x_2) ;  /* 0x0000006000007945 */ /* 0x000fe80003800200 */
[----:B------:R-:W-:Y:S05]  /*0250*/  @!P1 BRA `(.L_x_3) ;  /* 0x0000000000109947 */ /* 0x000fea0003800000 */
[----:B01----:R-:W2:Y:S04]  /*0260*/  LDG.E R15, desc[UR6][R6.64] ;  /* 0x00000006060f7981 */ /* 0x003ea8000c1e1900 */
[----:B------:R-:W3:Y:S04]  /*0270*/  LDG.E R13, desc[UR6][R2.64] ;  /* 0x00000006020d7981 */ /* 0x000ee8000c1e1900 */
[----:B--2---:R2:W-:Y:S04]  /*0280*/  STG.E desc[UR6][R2.64], R15 ;  /* 0x0000000f02007986 */ /* 0x0045e8000c101906 */
[----:B---3--:R2:W-:Y:S02]  /*0290*/  STG.E desc[UR6][R6.64], R13 ;  /* 0x0000000d06007986 */ /* 0x0085e4000c101906 */
.L_x_3:
[----:B------:R-:W-:Y:S05]  /*02a0*/  BSYNC.RECONVERGENT B0 ;  /* 0x0000000000007941 */ /* 0x000fea0003800200 */
.L_x_2:
[----:B------:R-:W-:Y:S04]  /*02b0*/  BSSY.RECONVERGENT B0, `(.L_x_4) ;  /* 0x0000006000007945 */ /* 0x000fe80003800200 */
[----:B------:R-:W-:Y:S05]  /*02c0*/  @!P0 BRA `(.L_x_5) ;  /* 0x0000000000108947 */ /* 0x000fea0003800000 */
[----:B012---:R-:W2:Y:S04]  /*02d0*/  LDG.E R15, desc[UR6][R4.64] ;  /* 0x00000006040f7981 */ /* 0x007ea8000c1e1900 */
[----:B------:R-:W3:Y:S04]  /*02e0*/  LDG.E R13, desc[UR6][R2.64] ;  /* 0x00000006020d7981 */ /* 0x000ee8000c1e1900 */
[----:B--2---:R4:W-:Y:S04]  /*02f0*/  STG.E desc[UR6][R2.64], R15 ;  /* 0x0000000f02007986 */ /* 0x0049e8000c101906 */
[----:B---3--:R4:W-:Y:S02]  /*0300*/  STG.E desc[UR6][R4.64], R13 ;  /* 0x0000000d04007986 */ /* 0x0089e4000c101906 */
.L_x_5:
[----:B------:R-:W-:Y:S05]  /*0310*/  BSYNC.RECONVERGENT B0 ;  /* 0x0000000000007941 */ /* 0x000fea0003800200 */
.L_x_4:
[----:B------:R-:W-:Y:S04]  /*0320*/  BSSY.RECONVERGENT B0, `(.L_x_6) ;  /* 0x0000006000007945 */ /* 0x000fe80003800200 */
[----:B------:R-:W-:Y:S05]  /*0330*/  @!P1 BRA `(.L_x_7) ;  /* 0x0000000000109947 */ /* 0x000fea0003800000 */
[----:B012-4-:R-:W2:Y:S04]  /*0340*/  LDG.E R15, desc[UR6][R6.64] ;  /* 0x00000006060f7981 */ /* 0x017ea8000c1e1900 */
[----:B------:R-:W3:Y:S04]  /*0350*/  LDG.E R13, desc[UR6][R2.64] ;  /* 0x00000006020d7981 */ /* 0x000ee8000c1e1900 */
[----:B--2---:R0:W-:Y:S04]  /*0360*/  STG.E desc[UR6][R2.64], R15 ;  /* 0x0000000f02007986 */ /* 0x0041e8000c101906 */
[----:B---3--:R0:W-:Y:S02]  /*0370*/  STG.E desc[UR6][R6.64], R13 ;  /* 0x0000000d06007986 */ /* 0x0081e4000c101906 */
.L_x_7:
[----:B------:R-:W-:Y:S05]  /*0380*/  BSYNC.RECONVERGENT B0 ;  /* 0x0000000000007941 */ /* 0x000fea0003800200 */
.L_x_6:
[----:B------:R-:W-:Y:S04]  /*0390*/  BSSY.RECONVERGENT B0, `(.L_x_8) ;  /* 0x0000006000007945 */ /* 0x000fe80003800200 */
[----:B------:R-:W-:Y:S05]  /*03a0*/  @!P0 BRA `(.L_x_9) ;  /* 0x0000000000108947 */ /* 0x000fea0003800000 */
[----:B012-4-:R-:W2:Y:S04]  /*03b0*/  LDG.E R15, desc[UR6][R4.64] ;  /* 0x00000006040f7981 */ /* 0x017ea8000c1e1900 */
[----:B------:R-:W3:Y:S04]  /*03c0*/  LDG.E R13, desc[UR6][R2.64] ;  /* 0x00000006020d7981 */ /* 0x000ee8000c1e1900 */
[----:B--2---:R0:W-:Y:S04]  /*03d0*/  STG.E desc[UR6][R2.64], R15 ;  /* 0x0000000f02007986 */ /* 0x0041e8000c101906 */
[----:B---3--:R0:W-:Y:S02]  /*03e0*/  STG.E desc[UR6][R4.64], R13 ;  /* 0x0000000d04007986 */ /* 0x0081e4000c101906 */
.L_x_9:
[----:B------:R-:W-:Y:S05]  /*03f0*/  BSYNC.RECONVERGENT B0 ;  /* 0x0000000000007941 */ /* 0x000fea0003800200 */
.L_x_8:
[----:B------:R-:W-:Y:S04]  /*0400*/  BSSY.RECONVERGENT B0, `(.L_x_10) ;  /* 0x0000006000007945 */ /* 0x000fe80003800200 */
[----:B------:R-:W-:Y:S05]  /*0410*/  @!P1 BRA `(.L_x_11) ;  /* 0x0000000000109947 */ /* 0x000fea0003800000 */
[----:B012-4-:R-:W2:Y:S04]  /*0420*/  LDG.E R15, desc[UR6][R6.64] ;  /* 0x00000006060f7981 */ /* 0x017ea8000c1e1900 */
[----:B------:R-:W3:Y:S04]  /*0430*/  LDG.E R13, desc[UR6][R2.64] ;  /* 0x00000006020d7981 */ /* 0x000ee8000c1e1900 */
[----:B--2---:R0:W-:Y:S04]  /*0440*/  STG.E desc[UR6][R2.64], R15 ;  /* 0x0000000f02007986 */ /* 0x0041e8000c101906 */
[----:B---3--:R0:W-:Y:S02]  /*0450*/  STG.E desc[UR6][R6.64], R13 ;  /* 0x0000000d06007986 */ /* 0x0081e4000c101906 */
.L_x_11:
[----:B------:R-:W-:Y:S05]  /*0460*/  BSYNC.RECONVERGENT B0 ;  /* 0x0000000000007941 */ /* 0x000fea0003800200 */
.L_x_10:
[----:B------:R-:W-:Y:S04]  /*0470*/  BSSY.RECONVERGENT B0, `(.L_x_12) ;  /* 0x0000006000007945 */ /* 0x000fe80003800200 */
[----:B------:R-:W-:Y:S05]  /*0480*/  @!P0 BRA `(.L_x_13) ;  /* 0x0000000000108947 */ /* 0x000fea0003800000 */
[----:B012-4-:R-:W2:Y:S04]  /*0490*/  LDG.E R15, desc[UR6][R4.64] ;  /* 0x00000006040f7981 */ /* 0x017ea8000c1e1900 */
[----:B------:R-:W3:Y:S04]  /*04a0*/  LDG.E R13, desc[UR6][R2.64] ;  /* 0x00000006020d7981 */ /* 0x000ee8000c1e1900 */
[----:B--2---:R0:W-:Y:S04]  /*04b0*/  STG.E desc[UR6][R2.64], R15 ;  /* 0x0000000f02007986 */ /* 0x0041e8000c101906 */
[----:B---3--:R0:W-:Y:S02]  /*04c0*/  STG.E desc[UR6][R4.64], R13 ;  /* 0x0000000d04007986 */ /* 0x0081e4000c101906 */
.L_x_13:
[----:B------:R-:W-:Y:S05]  /*04d0*/  BSYNC.RECONVERGENT B0 ;  /* 0x0000000000007941 */ /* 0x000fea0003800200 */
.L_x_12:
[----:B------:R-:W-:Y:S04]  /*04e0*/  BSSY.RECONVERGENT B0, `(.L_x_14) ;  /* 0x0000006000007945 */ /* 0x000fe80003800200 */
[----:B------:R-:W-:Y:S05]  /*04f0*/  @!P1 BRA `(.L_x_15) ;  /* 0x0000000000109947 */ /* 0x000fea0003800000 */
[----:B012-4-:R-:W2:Y:S04]  /*0500*/  LDG.E R15, desc[UR6][R6.64] ;  /* 0x00000006060f7981 */ /* 0x017ea8000c1e1900 */
[----:B------:R-:W3:Y:S04]  /*0510*/  LDG.E R13, desc[UR6][R2.64] ;  /* 0x00000006020d7981 */ /* 0x000ee8000c1e1900 */
[----:B--2---:R0:W-:Y:S04]  /*0520*/  STG.E desc[UR6][R2.64], R15 ;  /* 0x0000000f02007986 */ /* 0x0041e8000c101906 */
[----:B---3--:R0:W-:Y:S02]  /*0530*/  STG.E desc[UR6][R6.64], R13 ;  /* 0x0000000d06007986 */ /* 0x0081e4000c101906 */
.L_x_15:
[----:B------:R-:W-:Y:S05]  /*0540*/  BSYNC.RECONVERGENT B0 ;  /* 0x0000000000007941 */ /* 0x000fea0003800200 */
.L_x_14:
[----:B------:R-:W-:Y:S04]  /*0550*/  BSSY.RECONVERGENT B0, `(.L_x_16) ;  /* 0x0000006000007945 */ /* 0x000fe80003800200 */
[----:B------:R-:W-:Y:S05]  /*0560*/  @!P0 BRA `(.L_x_17) ;  /* 0x0000000000108947 */ /* 0x000fea0003800000 */
[----:B012-4-:R-:W2:Y:S04]  /*0570*/  LDG.E R15, desc[UR6][R4.64] ;  /* 0x00000006040f7981 */ /* 0x017ea8000c1e1900 */
[----:B------:R-:W3:Y:S04]  /*0580*/  LDG.E R13, desc[UR6][R2.64] ;  /* 0x00000006020d7981 */ /* 0x000ee8000c1e1900 */
[----:B--2---:R0:W-:Y:S04]  /*0590*/  STG.E desc[UR6][R2.64], R15 ;  /* 0x0000000f02007986 */ /* 0x0041e8000c101906 */
[----:B---3--:R0:W-:Y:S02]  /*05a0*/  STG.E desc[UR6][R4.64], R13 ;  /* 0x0000000d04007986 */ /* 0x0081e4000c101906 */
.L_x_17:
[----:B------:R-:W-:Y:S05]  /*05b0*/  BSYNC.RECONVERGENT B0 ;  /* 0x0000000000007941 */ /* 0x000fea0003800200 */
.L_x_16:
[----:B------:R-:W-:Y:S04]  /*05c0*/  BSSY.RECONVERGENT B0, `(.L_x_18) ;  /* 0x0000006000007945 */ /* 0x000fe80003800200 */
[----:B------:R-:W-:Y:S05]  /*05d0*/  @!P1 BRA `(.L_x_19) ;  /* 0x0000000000109947 */ /* 0x000fea0003800000 */
[----:B012-4-:R-:W2:Y:S04]  /*05e0*/  LDG.E R15, desc[UR6][R6.64] ;  /* 0x00000006060f7981 */ /* 0x017ea8000c1e1900 */
[----:B------:R-:W3:Y:S04]  /*05f0*/  LDG.E R13, desc[UR6][R2.64] ;  /* 0x00000006020d7981 */ /* 0x000ee8000c1e1900 */
[----:B--2---:R0:W-:Y:S04]  /*0600*/  STG.E desc[UR6][R2.64], R15 ;  /* 0x0000000f02007986 */ /* 0x0041e8000c101906 */
[----:B---3--:R0:W-:Y:S02]  /*0610*/  STG.E desc[UR6][R6.64], R13 ;  /* 0x0000000d06007986 */ /* 0x0081e4000c101906 */
.L_x_19:
[----:B------:R-:W-:Y:S05]  /*0620*/  BSYNC.RECONVERGENT B0 ;  /* 0x0000000000007941 */ /* 0x000fea0003800200 */
.L_x_18:
[----:B------:R-:W-:Y:S04]  /*0630*/  BSSY.RECONVERGENT B0, `(.L_x_20) ;  /* 0x0000006000007945 */ /* 0x000fe80003800200 */
[----:B------:R-:W-:Y:S05]  /*0640*/  @!P0 BRA `(.L_x_21) ;  /* 0x0000000000108947 */ /* 0x000fea0003800000 */
[----:B012-4-:R-:W2:Y:S04]  /*0650*/  LDG.E R15, desc[UR6][R4.64] ;  /* 0x00000006040f7981 */ /* 0x017ea8000c1e1900 */
[----:B------:R-:W3:Y:S04]  /*0660*/  LDG.E R13, desc[UR6][R2.64] ;  /* 0x00000006020d7981 */ /* 0x000ee8000c1e1900 */
[----:B--2---:R0:W-:Y:S04]  /*0670*/  STG.E desc[UR6][R2.64], R15 ;  /* 0x0000000f02007986 */ /* 0x0041e8000c101906 */
[----:B---3--:R0:W-:Y:S02]  /*0680*/  STG.E desc[UR6][R4.64], R13 ;  /* 0x0000000d04007986 */ /* 0x0081e4000c101906 */
.L_x_21:
[----:B------:R-:W-:Y:S05]  /*0690*/  BSYNC.RECONVERGENT B0 ;  /* 0x0000000000007941 */ /* 0x000fea0003800200 */
.L_x_20:
[----:B------:R-:W-:Y:S04]  /*06a0*/  BSSY.RECONVERGENT B0, `(.L_x_22) ;  /* 0x0000006000007945 */ /* 0x000fe80003800200 */
[----:B------:R-:W-:Y:S05]  /*06b0*/  @!P1 BRA `(.L_x_23) ;  /* 0x0000000000109947 */ /* 0x000fea0003800000 */
[----:B012-4-:R-:W2:Y:S04]  /*06c0*/  LDG.E R15, desc[UR6][R6.64] ;  /* 0x00000006060f7981 */ /* 0x017ea8000c1e1900 */
[----:B------:R-:W3:Y:S04]  /*06d0*/  LDG.E R13, desc[UR6][R2.64] ;  /* 0x00000006020d7981 */ /* 0x000ee8000c1e1900 */
[----:B--2---:R0:W-:Y:S04]  /*06e0*/  STG.E desc[UR6][R2.64], R15 ;  /* 0x0000000f02007986 */ /* 0x0041e8000c101906 */
[----:B---3--:R0:W-:Y:S02]  /*06f0*/  STG.E desc[UR6][R6.64], R13 ;  /* 0x0000000d06007986 */ /* 0x0081e4000c101906 */
.L_x_23:
[----:B------:R-:W-:Y:S05]  /*0700*/  BSYNC.RECONVERGENT B0 ;  /* 0x0000000000007941 */ /* 0x000fea0003800200 */
.L_x_22:
[----:B------:R-:W-:Y:S04]  /*0710*/  BSSY.RECONVERGENT B0, `(.L_x_24) ;  /* 0x0000006000007945 */ /* 0x000fe80003800200 */
[----:B------:R-:W-:Y:S05]  /*0720*/  @!P0 BRA `(.L_x_25) ;  /* 0x0000000000108947 */ /* 0x000fea0003800000 */
[----:B012-4-:R-:W2:Y:S04]  /*0730*/  LDG.E R15, desc[UR6][R4.64] ;  /* 0x00000006040f7981 */ /* 0x017ea8000c1e1900 */
[----:B------:R-:W3:Y:S04]  /*0740*/  LDG.E R13, desc[UR6][R2.64] ;  /* 0x00000006020d7981 */ /* 0x000ee8000c1e1900 */
[----:B--2---:R0:W-:Y:S04]  /*0750*/  STG.E desc[UR6][R2.64], R15 ;  /* 0x0000000f02007986 */ /* 0x0041e8000c101906 */
[----:B---3--:R0:W-:Y:S02]  /*0760*/  STG.E desc[UR6][R4.64], R13 ;  /* 0x0000000d04007986 */ /* 0x0081e4000c101906 */
.L_x_25:
[----:B------:R-:W-:Y:S05]  /*0770*/  BSYNC.RECONVERGENT B0 ;  /* 0x0000000000007941 */ /* 0x000fea0003800200 */
.L_x_24:
[----:B------:R-:W-:Y:S04]  /*0780*/  BSSY.RECONVERGENT B0, `(.L_x_26) ;  /* 0x0000006000007945 */ /* 0x000fe80003800200 */
[----:B------:R-:W-:Y:S05]  /*0790*/  @!P1 BRA `(.L_x_27) ;  /* 0x0000000000109947 */ /* 0x000fea0003800000 */
[----:B012-4-:R-:W2:Y:S04]  /*07a0*/  LDG.E R15, desc[UR6][R6.64] ;  /* 0x00000006060f7981 */ /* 0x017ea8000c1e1900 */
[----:B------:R-:W3:Y:S04]  /*07b0*/  LDG.E R13, desc[UR6][R2.64] ;  /* 0x00000006020d7981 */ /* 0x000ee8000c1e1900 */
[----:B--2---:R0:W-:Y:S04]  /*07c0*/  STG.E desc[UR6][R2.64], R15 ;  /* 0x0000000f02007986 */ /* 0x0041e8000c101906 */
[----:B---3--:R0:W-:Y:S02]  /*07d0*/  STG.E desc[UR6][R6.64], R13 ;  /* 0x0000000d06007986 */ /* 0x0081e4000c101906 */
.L_x_27:
[----:B------:R-:W-:Y:S05]  /*07e0*/  BSYNC.RECONVERGENT B0 ;  /* 0x0000000000007941 */ /* 0x000fea0003800200 */
.L_x_26:
[----:B------:R-:W-:Y:S05]  /*07f0*/  BRA.U UP0, `(.L_x_28) ;  /* 0xfffffff900447547 */ /* 0x000fea000b83ffff */
[----:B------:R-:W-:Y:S05]  /*0800*/  EXIT ;  /* 0x000000000000794d */ /* 0x000fea0003800000 */
.L_x_29:
[----:B------:R-:W-:-:S00]  /*0810*/  BRA `(.L_x_29) ;  /* 0xfffffffc00fc7947 */ /* 0x000fc0000383ffff */
[----:B------:R-:W-:-:S00]  /*0820*/  NOP ;  /* 0x0000000000007918 */ /* 0x000fc00000000000 */
        /* <DEDUP_REMOVED lines=13> */
.L_x_30:


//--------------------- .nv.shared.reserved.0     --------------------------
	.section	.nv.shared.reserved.0,"aw",@nobits
	.weak		__nv_reservedSMEM_offset_0_alias
	.size		__nv_reservedSMEM_offset_0_alias, 0, 64
	.other		__nv_reservedSMEM_offset_0_alias,@"STO_CUDA_RESERVED_SHARED STV_DEFAULT"
__nv_reservedSMEM_offset_0_alias:
	.zero		0
	.zero		64


//--------------------- .nv.constant0._Z9cuda_swapPi --------------------------
	.section	.nv.constant0._Z9cuda_swapPi,"a",@progbits
	.sectionflags	@""
	.align	4
.nv.constant0._Z9cuda_swapPi:
	.zero		904


//--------------------- SYMBOLS --------------------------

	.type		.nv.reservedSmem.offset0,@object
	.size		.nv.reservedSmem.offset0,0x4
